//
// Generated by NVIDIA NVVM Compiler
//
// Compiler Build ID: CL-36424714
// Cuda compilation tools, release 13.0, V13.0.88
// Based on NVVM 20.0.0
//

.version 9.0
.target sm_100
.address_size 64

	// .globl	_Z2k1v

.visible .entry _Z2k1v()
{


	ret;

}


// ===== COMPILED SASS (sm_100) =====

	.target	sm_100

	.elftype	@"ET_EXEC"


//--------------------- .note.nv.tkinfo           --------------------------
	.section	.note.nv.tkinfo,"",@"SHT_NOTE"
	.sectionflags	@"SHF_NOTE_NV_TKINFO"
	.tkinfo
        /*0018*/ 	.word	0x00000002
        /*0030*/ 	.string	""
        /*0030*/ 	.string	"ptxas"
        /*0030*/ 	.string	"Cuda compilation tools, release 13.0, V13.0.88"
        /*0030*/ 	.string	"Build cuda_13.0.r13.0/compiler.36424714_0"
        /*0030*/ 	.string	"-arch sm_100 -m 64 "



//--------------------- .note.nv.cuinfo           --------------------------
	.section	.note.nv.cuinfo,"",@"SHT_NOTE"
	.sectionflags	@"SHF_NOTE_NV_CUINFO"
        /*0018*/ 	.short	0x0002
        /*001a*/ 	.short	0x0064
        /*001c*/ 	.short	0x0082
	.zero		2


//--------------------- .nv.info                  --------------------------
	.section	.nv.info,"",@"SHT_CUDA_INFO"
	.align	4


	//----- nvinfo : EIATTR_REGCOUNT
	.align		4
        /*0000*/ 	.byte	0x04, 0x2f
        /*0002*/ 	.short	(.L_1 - .L_0)
	.align		4
.L_0:
        /*0004*/ 	.word	index@(_Z2k1v)
        /*0008*/ 	.word	0x00000004


	//----- nvinfo : EIATTR_FRAME_SIZE
	.align		4
.L_1:
        /*000c*/ 	.byte	0x04, 0x11
        /*000e*/ 	.short	(.L_3 - .L_2)
	.align		4
.L_2:
        /*0010*/ 	.word	index@(_Z2k1v)
        /*0014*/ 	.word	0x00000000


	//----- nvinfo : EIATTR_MIN_STACK_SIZE
	.align		4
.L_3:
        /*0018*/ 	.byte	0x04, 0x12
        /*001a*/ 	.short	(.L_5 - .L_4)
	.align		4
.L_4:
        /*001c*/ 	.word	index@(_Z2k1v)
        /*0020*/ 	.word	0x00000000
.L_5:


//--------------------- .nv.compat                --------------------------
	.section	.nv.compat,"",@"SHT_CUDA_COMPAT_INFO"
	.align	4
        /*0000*/ 	.byte	0x02, 0x09, 0x00, 0x00, 0x02, 0x02, 0x01, 0x00, 0x02, 0x05, 0x05, 0x00, 0x03, 0x07, 0x01, 0x01
        /*0010*/ 	.byte	0x02, 0x03, 0x00, 0x00, 0x02, 0x06, 0x01, 0x00, 0x04, 0x0b, 0x08, 0x00, 0x09, 0x00, 0x00, 0x00
        /*0020*/ 	.byte	0x00, 0x00, 0x00, 0x00


//--------------------- .nv.info._Z2k1v           --------------------------
	.section	.nv.info._Z2k1v,"",@"SHT_CUDA_INFO"
	.sectionflags	@""
	.align	4


	//----- nvinfo : EIATTR_CUDA_API_VERSION
	.align		4
        /*0000*/ 	.byte	0x04, 0x37
        /*0002*/ 	.short	(.L_7 - .L_6)
.L_6:
        /*0004*/ 	.word	0x00000082


	//----- nvinfo : EIATTR_SPARSE_MMA_MASK
	.align		4
.L_7:
        /*0008*/ 	.byte	0x03, 0x50
        /*000a*/ 	.short	0x0000


	//----- nvinfo : EIATTR_MAXREG_COUNT
	.align		4
        /*000c*/ 	.byte	0x03, 0x1b
        /*000e*/ 	.short	0x00ff


	//----- nvinfo : EIATTR_MERCURY_ISA_VERSION
	.align		4
        /*0010*/ 	.byte	0x03, 0x5f
        /*0012*/ 	.short	0x0101


	//----- nvinfo : EIATTR_VRC_CTA_INIT_COUNT
	.align		4
        /*0014*/ 	.byte	0x02, 0x4a
	.zero		1
	.zero		1


	//----- nvinfo : EIATTR_EXIT_INSTR_OFFSETS
	.align		4
        /*0018*/ 	.byte	0x04, 0x1c
        /*001a*/ 	.short	(.L_9 - .L_8)


	//   ....[0]....
.L_8:
        /*001c*/ 	.word	0x00000010


	//----- nvinfo : EIATTR_SW_WAR
	.align		4
.L_9:
        /*0020*/ 	.byte	0x04, 0x36
        /*0022*/ 	.short	(.L_11 - .L_10)
.L_10:
        /*0024*/ 	.word	0x00000008
.L_11:


//--------------------- .nv.callgraph             --------------------------
	.section	.nv.callgraph,"",@"SHT_CUDA_CALLGRAPH"
	.align	4
	.sectionentsize	8
	.align		4
        /*0000*/ 	.word	0x00000000
	.align		4
        /*0004*/ 	.word	0xffffffff
	.align		4
        /*0008*/ 	.word	0x00000000
	.align		4
        /*000c*/ 	.word	0xfffffffe
	.align		4
        /*0010*/ 	.word	0x00000000
	.align		4
        /*0014*/ 	.word	0xfffffffd
	.align		4
        /*0018*/ 	.word	0x00000000
	.align		4
        /*001c*/ 	.word	0xfffffffc


//--------------------- .text._Z2k1v              --------------------------
	.section	.text._Z2k1v,"ax",@progbits
	.align	128
        .global         _Z2k1v
        .type           _Z2k1v,@function
        .size           _Z2k1v,(.L_x_1 - _Z2k1v)
        .other          _Z2k1v,@"STO_CUDA_ENTRY STV_DEFAULT"
_Z2k1v:
.text._Z2k1v:
[----:B------:R-:W-:Y:S01]  /*0000*/  LDC R1, c[0x0][0x37c] ;  /* 0x0000df00ff017b82 */ /* 0x000fe20000000800 */
[----:B------:R-:W-:Y:S05]  /*0010*/  EXIT ;  /* 0x000000000000794d */ /* 0x000fea0003800000 */
.L_x_0:
[----:B------:R-:W-:-:S00]  /*0020*/  BRA `(.L_x_0) ;  /* 0xfffffffc00fc7947 */ /* 0x000fc0000383ffff */
[----:B------:R-:W-:-:S00]  /*0030*/  NOP ;  /* 0x0000000000007918 */ /* 0x000fc00000000000 */
        /* <DEDUP_REMOVED lines=12> */
.L_x_1:


//--------------------- .nv.shared.reserved.0     --------------------------
	.section	.nv.shared.reserved.0,"aw",@nobits
	.weak		__nv_reservedSMEM_offset_0_alias
	.size		__nv_reservedSMEM_offset_0_alias, 0, 64
	.other		__nv_reservedSMEM_offset_0_alias,@"STO_CUDA_RESERVED_SHARED STV_DEFAULT"
__nv_reservedSMEM_offset_0_alias:
	.zero		0
	.zero		64


//--------------------- .nv.constant0._Z2k1v      --------------------------
	.section	.nv.constant0._Z2k1v,"a",@progbits
	.sectionflags	@""
	.align	4
.nv.constant0._Z2k1v:
	.zero		896


//--------------------- SYMBOLS --------------------------

	.type		.nv.reservedSmem.offset0,@object
	.size		.nv.reservedSmem.offset0,0x4
